//
// Generated by NVIDIA NVVM Compiler
//
// Compiler Build ID: CL-36424714
// Cuda compilation tools, release 13.0, V13.0.88
// Based on NVVM 20.0.0
//

.version 9.0
.target sm_100
.address_size 64

	// .globl	_Z6searchPcS_

.visible .entry _Z6searchPcS_(
	.param .u64 .ptr .align 1 _Z6searchPcS__param_0,
	.param .u64 .ptr .align 1 _Z6searchPcS__param_1
)
{
	.reg .b16 	%rs<2>;
	.reg .b32 	%r<5>;
	.reg .b64 	%rd<9>;

	ld.param.u64 	%rd1, [_Z6searchPcS__param_0];
	ld.param.u64 	%rd2, [_Z6searchPcS__param_1];
	cvta.to.global.u64 	%rd3, %rd2;
	cvta.to.global.u64 	%rd4, %rd1;
	mov.u32 	%r1, %tid.x;
	mov.u32 	%r2, %ntid.x;
	not.b32 	%r3, %r1;
	add.s32 	%r4, %r2, %r3;
	cvt.u64.u32 	%rd5, %r1;
	add.s64 	%rd6, %rd4, %rd5;
	ld.global.u8 	%rs1, [%rd6];
	cvt.s64.s32 	%rd7, %r4;
	add.s64 	%rd8, %rd3, %rd7;
	st.global.u8 	[%rd8], %rs1;
	ret;

}


// ===== COMPILED SASS (sm_100) =====

	.target	sm_100

	.elftype	@"ET_EXEC"


//--------------------- .note.nv.tkinfo           --------------------------
	.section	.note.nv.tkinfo,"",@"SHT_NOTE"
	.sectionflags	@"SHF_NOTE_NV_TKINFO"
	.tkinfo
        /*0018*/ 	.word	0x00000002
        /*0030*/ 	.string	""
        /*0030*/ 	.string	"ptxas"
        /*0030*/ 	.string	"Cuda compilation tools, release 13.0, V13.0.88"
        /*0030*/ 	.string	"Build cuda_13.0.r13.0/compiler.36424714_0"
        /*0030*/ 	.string	"-arch sm_100 -m 64 "



//--------------------- .note.nv.cuinfo           --------------------------
	.section	.note.nv.cuinfo,"",@"SHT_NOTE"
	.sectionflags	@"SHF_NOTE_NV_CUINFO"
        /*0018*/ 	.short	0x0002
        /*001a*/ 	.short	0x0064
        /*001c*/ 	.short	0x0082
	.zero		2


//--------------------- .nv.info                  --------------------------
	.section	.nv.info,"",@"SHT_CUDA_INFO"
	.align	4


	//----- nvinfo : EIATTR_REGCOUNT
	.align		4
        /*0000*/ 	.byte	0x04, 0x2f
        /*0002*/ 	.short	(.L_1 - .L_0)
	.align		4
.L_0:
        /*0004*/ 	.word	index@(_Z6searchPcS_)
        /*0008*/ 	.word	0x00000008


	//----- nvinfo : EIATTR_FRAME_SIZE
	.align		4
.L_1:
        /*000c*/ 	.byte	0x04, 0x11
        /*000e*/ 	.short	(.L_3 - .L_2)
	.align		4
.L_2:
        /*0010*/ 	.word	index@(_Z6searchPcS_)
        /*0014*/ 	.word	0x00000000


	//----- nvinfo : EIATTR_MIN_STACK_SIZE
	.align		4
.L_3:
        /*0018*/ 	.byte	0x04, 0x12
        /*001a*/ 	.short	(.L_5 - .L_4)
	.align		4
.L_4:
        /*001c*/ 	.word	index@(_Z6searchPcS_)
        /*0020*/ 	.word	0x00000000
.L_5:


//--------------------- .nv.compat                --------------------------
	.section	.nv.compat,"",@"SHT_CUDA_COMPAT_INFO"
	.align	4
        /*0000*/ 	.byte	0x02, 0x09, 0x00, 0x00, 0x02, 0x02, 0x01, 0x00, 0x02, 0x05, 0x05, 0x00, 0x03, 0x07, 0x01, 0x01
        /*0010*/ 	.byte	0x02, 0x03, 0x00, 0x00, 0x02, 0x06, 0x01, 0x00, 0x04, 0x0b, 0x08, 0x00, 0x09, 0x00, 0x00, 0x00
        /*0020*/ 	.byte	0x00, 0x00, 0x00, 0x00


//--------------------- .nv.info._Z6searchPcS_    --------------------------
	.section	.nv.info._Z6searchPcS_,"",@"SHT_CUDA_INFO"
	.sectionflags	@""
	.align	4


	//----- nvinfo : EIATTR_CUDA_API_VERSION
	.align		4
        /*0000*/ 	.byte	0x04, 0x37
        /*0002*/ 	.short	(.L_7 - .L_6)
.L_6:
        /*0004*/ 	.word	0x00000082


	//----- nvinfo : EIATTR_KPARAM_INFO
	.align		4
.L_7:
        /*0008*/ 	.byte	0x04, 0x17
        /*000a*/ 	.short	(.L_9 - .L_8)
.L_8:
        /*000c*/ 	.word	0x00000000
        /*0010*/ 	.short	0x0001
        /*0012*/ 	.short	0x0008
        /*0014*/ 	.byte	0x00, 0xf5, 0x21, 0x00


	//----- nvinfo : EIATTR_KPARAM_INFO
	.align		4
.L_9:
        /*0018*/ 	.byte	0x04, 0x17
        /*001a*/ 	.short	(.L_11 - .L_10)
.L_10:
        /*001c*/ 	.word	0x00000000
        /*0020*/ 	.short	0x0000
        /*0022*/ 	.short	0x0000
        /*0024*/ 	.byte	0x00, 0xf5, 0x21, 0x00


	//----- nvinfo : EIATTR_SPARSE_MMA_MASK
	.align		4
.L_11:
        /*0028*/ 	.byte	0x03, 0x50
        /*002a*/ 	.short	0x0000


	//----- nvinfo : EIATTR_MAXREG_COUNT
	.align		4
        /*002c*/ 	.byte	0x03, 0x1b
        /*002e*/ 	.short	0x00ff


	//----- nvinfo : EIATTR_MERCURY_ISA_VERSION
	.align		4
        /*0030*/ 	.byte	0x03, 0x5f
        /*0032*/ 	.short	0x0101


	//----- nvinfo : EIATTR_VRC_CTA_INIT_COUNT
	.align		4
        /*0034*/ 	.byte	0x02, 0x4a
	.zero		1
	.zero		1


	//----- nvinfo : EIATTR_EXIT_INSTR_OFFSETS
	.align		4
        /*0038*/ 	.byte	0x04, 0x1c
        /*003a*/ 	.short	(.L_13 - .L_12)


	//   ....[0]....
.L_12:
        /*003c*/ 	.word	0x000000d0


	//----- nvinfo : EIATTR_CBANK_PARAM_SIZE
	.align		4
.L_13:
        /*0040*/ 	.byte	0x03, 0x19
        /*0042*/ 	.short	0x0010


	//----- nvinfo : EIATTR_PARAM_CBANK
	.align		4
        /*0044*/ 	.byte	0x04, 0x0a
        /*0046*/ 	.short	(.L_15 - .L_14)
	.align		4
.L_14:
        /*0048*/ 	.word	index@(.nv.constant0._Z6searchPcS_)
        /*004c*/ 	.short	0x0380
        /*004e*/ 	.short	0x0010


	//----- nvinfo : EIATTR_SW_WAR
	.align		4
.L_15:
        /*0050*/ 	.byte	0x04, 0x36
        /*0052*/ 	.short	(.L_17 - .L_16)
.L_16:
        /*0054*/ 	.word	0x00000008
.L_17:


//--------------------- .nv.callgraph             --------------------------
	.section	.nv.callgraph,"",@"SHT_CUDA_CALLGRAPH"
	.align	4
	.sectionentsize	8
	.align		4
        /*0000*/ 	.word	0x00000000
	.align		4
        /*0004*/ 	.word	0xffffffff
	.align		4
        /*0008*/ 	.word	0x00000000
	.align		4
        /*000c*/ 	.word	0xfffffffe
	.align		4
        /*0010*/ 	.word	0x00000000
	.align		4
        /*0014*/ 	.word	0xfffffffd
	.align		4
        /*0018*/ 	.word	0x00000000
	.align		4
        /*001c*/ 	.word	0xfffffffc


//--------------------- .text._Z6searchPcS_       --------------------------
	.section	.text._Z6searchPcS_,"ax",@progbits
	.align	128
        .global         _Z6searchPcS_
        .type           _Z6searchPcS_,@function
        .size           _Z6searchPcS_,(.L_x_1 - _Z6searchPcS_)
        .other          _Z6searchPcS_,@"STO_CUDA_ENTRY STV_DEFAULT"
_Z6searchPcS_:
.text._Z6searchPcS_:
[----:B------:R-:W-:Y:S01]  /*0000*/  LDC R1, c[0x0][0x37c] ;  /* 0x0000df00ff017b82 */ /* 0x000fe20000000800 */
[----:B------:R-:W0:Y:S01]  /*0010*/  S2R R0, SR_TID.X ;  /* 0x0000000000007919 */ /* 0x000e220000002100 */
[----:B------:R-:W0:Y:S01]  /*0020*/  LDCU.128 UR8, c[0x0][0x380] ;  /* 0x00007000ff0877ac */ /* 0x000e220008000c00 */
[----:B------:R-:W1:Y:S01]  /*0030*/  LDCU.64 UR4, c[0x0][0x358] ;  /* 0x00006b00ff0477ac */ /* 0x000e620008000a00 */
[----:B0-----:R-:W-:-:S05]  /*0040*/  IADD3 R2, P0, PT, R0, UR8, RZ ;  /* 0x0000000800027c10 */ /* 0x001fca000ff1e0ff */
[----:B------:R-:W-:-:S06]  /*0050*/  IMAD.X R3, RZ, RZ, UR9, P0 ;  /* 0x00000009ff037e24 */ /* 0x000fcc00080e06ff */
[----:B-1----:R-:W2:Y:S01]  /*0060*/  LDG.E.U8 R3, desc[UR4][R2.64] ;  /* 0x0000000402037981 */ /* 0x002ea2000c1e1100 */
[----:B------:R-:W0:Y:S01]  /*0070*/  LDCU UR6, c[0x0][0x360] ;  /* 0x00006c00ff0677ac */ /* 0x000e220008000800 */
[----:B------:R-:W-:-:S05]  /*0080*/  LOP3.LUT R0, RZ, R0, RZ, 0x33, !PT ;  /* 0x00000000ff007212 */ /* 0x000fca00078e33ff */
[----:B0-----:R-:W-:-:S05]  /*0090*/  VIADD R0, R0, UR6 ;  /* 0x0000000600007c36 */ /* 0x001fca0008000000 */
[----:B------:R-:W-:-:S04]  /*00a0*/  IADD3 R4, P0, PT, R0, UR10, RZ ;  /* 0x0000000a00047c10 */ /* 0x000fc8000ff1e0ff */
[----:B------:R-:W-:-:S05]  /*00b0*/  LEA.HI.X.SX32 R5, R0, UR11, 0x1, P0 ;  /* 0x0000000b00057c11 */ /* 0x000fca00080f0eff */
[----:B--2---:R-:W-:Y:S01]  /*00c0*/  STG.E.U8 desc[UR4][R4.64], R3 ;  /* 0x0000000304007986 */ /* 0x004fe2000c101104 */
[----:B------:R-:W-:Y:S05]  /*00d0*/  EXIT ;  /* 0x000000000000794d */ /* 0x000fea0003800000 */
.L_x_0:
[----:B------:R-:W-:-:S00]  /*00e0*/  BRA `(.L_x_0) ;  /* 0xfffffffc00fc7947 */ /* 0x000fc0000383ffff */
[----:B------:R-:W-:-:S00]  /*00f0*/  NOP ;  /* 0x0000000000007918 */ /* 0x000fc00000000000 */
        /* <DEDUP_REMOVED lines=8> */
.L_x_1:


//--------------------- .nv.shared.reserved.0     --------------------------
	.section	.nv.shared.reserved.0,"aw",@nobits
	.weak		__nv_reservedSMEM_offset_0_alias
	.size		__nv_reservedSMEM_offset_0_alias, 0, 64
	.other		__nv_reservedSMEM_offset_0_alias,@"STO_CUDA_RESERVED_SHARED STV_DEFAULT"
__nv_reservedSMEM_offset_0_alias:
	.zero		0
	.zero		64


//--------------------- .nv.constant0._Z6searchPcS_ --------------------------
	.section	.nv.constant0._Z6searchPcS_,"a",@progbits
	.sectionflags	@""
	.align	4
.nv.constant0._Z6searchPcS_:
	.zero		912


//--------------------- SYMBOLS --------------------------

	.type		.nv.reservedSmem.offset0,@object
	.size		.nv.reservedSmem.offset0,0x4
